	.headerflags	@"EF_CUDA_TEXMODE_UNIFIED EF_CUDA_64BIT_ADDRESS EF_CUDA_ACCELERATORS EF_CUDA_SM90 EF_CUDA_VIRTUAL_SM(EF_CUDA_SM90)"
	.elftype	@"ET_EXEC"


//--------------------- .nv.info                  --------------------------
	.section	.nv.info,"",@"SHT_CUDA_INFO"
	.align	4


	//----- nvinfo : EIATTR_REGCOUNT
	.align		4
        /*0000*/ 	.byte	0x04, 0x2f
        /*0002*/ 	.short	(.L_1 - .L_0)
	.align		4
.L_0:
        /*0004*/ 	.word	index@(triton_poi_fused__unsafe_index_add_convolution_leaky_relu_mul_sub_27)
        /*0008*/ 	.word	0x00000020


	//----- nvinfo : EIATTR_MIN_STACK_SIZE
	.align		4
.L_1:
        /*000c*/ 	.byte	0x04, 0x12
        /*000e*/ 	.short	(.L_3 - .L_2)
	.align		4
.L_2:
        /*0010*/ 	.word	index@(triton_poi_fused__unsafe_index_add_convolution_leaky_relu_mul_sub_27)
        /*0014*/ 	.word	0x00000000


	//----- nvinfo : EIATTR_FRAME_SIZE
	.align		4
.L_3:
        /*0018*/ 	.byte	0x04, 0x11
        /*001a*/ 	.short	(.L_5 - .L_4)
	.align		4
.L_4:
        /*001c*/ 	.word	index@(triton_poi_fused__unsafe_index_add_convolution_leaky_relu_mul_sub_27)
        /*0020*/ 	.word	0x00000000


	//----- nvinfo : EIATTR_MIN_STACK_SIZE
	.align		4
.L_5:
        /*0024*/ 	.byte	0x04, 0x12
        /*0026*/ 	.short	(.L_7 - .L_6)
	.align		4
.L_6:
        /*0028*/ 	.word	index@(triton_poi_fused__unsafe_index_add_convolution_leaky_relu_mul_sub_27)
        /*002c*/ 	.word	0x00000000
.L_7:


//--------------------- .nv.info.triton_poi_fused__unsafe_index_add_convolution_leaky_relu_mul_sub_27 --------------------------
	.section	.nv.info.triton_poi_fused__unsafe_index_add_convolution_leaky_relu_mul_sub_27,"",@"SHT_CUDA_INFO"
	.sectionflags	@""
	.align	4


	//----- nvinfo : EIATTR_CUDA_API_VERSION
	.align		4
        /*0000*/ 	.byte	0x04, 0x37
        /*0002*/ 	.short	(.L_9 - .L_8)
.L_8:
        /*0004*/ 	.word	0x0000007c


	//----- nvinfo : EIATTR_KPARAM_INFO
	.align		4
.L_9:
        /*0008*/ 	.byte	0x04, 0x17
        /*000a*/ 	.short	(.L_11 - .L_10)
.L_10:
        /*000c*/ 	.word	0x00000000
        /*0010*/ 	.short	0x000a
        /*0012*/ 	.short	0x0050
        /*0014*/ 	.byte	0x00, 0xf0, 0x11, 0x00


	//----- nvinfo : EIATTR_KPARAM_INFO
	.align		4
.L_11:
        /*0018*/ 	.byte	0x04, 0x17
        /*001a*/ 	.short	(.L_13 - .L_12)
.L_12:
        /*001c*/ 	.word	0x00000000
        /*0020*/ 	.short	0x0009
        /*0022*/ 	.short	0x0048
        /*0024*/ 	.byte	0x00, 0xf4, 0x21, 0x00


	//----- nvinfo : EIATTR_KPARAM_INFO
	.align		4
.L_13:
        /*0028*/ 	.byte	0x04, 0x17
        /*002a*/ 	.short	(.L_15 - .L_14)
.L_14:
        /*002c*/ 	.word	0x00000000
        /*0030*/ 	.short	0x0008
        /*0032*/ 	.short	0x0040
        /*0034*/ 	.byte	0x00, 0xf4, 0x21, 0x00


	//----- nvinfo : EIATTR_KPARAM_INFO
	.align		4
.L_15:
        /*0038*/ 	.byte	0x04, 0x17
        /*003a*/ 	.short	(.L_17 - .L_16)
.L_16:
        /*003c*/ 	.word	0x00000000
        /*0040*/ 	.short	0x0007
        /*0042*/ 	.short	0x0038
        /*0044*/ 	.byte	0x00, 0xf4, 0x21, 0x00


	//----- nvinfo : EIATTR_KPARAM_INFO
	.align		4
.L_17:
        /*0048*/ 	.byte	0x04, 0x17
        /*004a*/ 	.short	(.L_19 - .L_18)
.L_18:
        /*004c*/ 	.word	0x00000000
        /*0050*/ 	.short	0x0006
        /*0052*/ 	.short	0x0030
        /*0054*/ 	.byte	0x00, 0xf4, 0x21, 0x00


	//----- nvinfo : EIATTR_KPARAM_INFO
	.align		4
.L_19:
        /*0058*/ 	.byte	0x04, 0x17
        /*005a*/ 	.short	(.L_21 - .L_20)
.L_20:
        /*005c*/ 	.word	0x00000000
        /*0060*/ 	.short	0x0005
        /*0062*/ 	.short	0x0028
        /*0064*/ 	.byte	0x00, 0xf4, 0x21, 0x00


	//----- nvinfo : EIATTR_KPARAM_INFO
	.align		4
.L_21:
        /*0068*/ 	.byte	0x04, 0x17
        /*006a*/ 	.short	(.L_23 - .L_22)
.L_22:
        /*006c*/ 	.word	0x00000000
        /*0070*/ 	.short	0x0004
        /*0072*/ 	.short	0x0020
        /*0074*/ 	.byte	0x00, 0xf4, 0x21, 0x00


	//----- nvinfo : EIATTR_KPARAM_INFO
	.align		4
.L_23:
        /*0078*/ 	.byte	0x04, 0x17
        /*007a*/ 	.short	(.L_25 - .L_24)
.L_24:
        /*007c*/ 	.word	0x00000000
        /*0080*/ 	.short	0x0003
        /*0082*/ 	.short	0x0018
        /*0084*/ 	.byte	0x00, 0xf4, 0x21, 0x00


	//----- nvinfo : EIATTR_KPARAM_INFO
	.align		4
.L_25:
        /*0088*/ 	.byte	0x04, 0x17
        /*008a*/ 	.short	(.L_27 - .L_26)
.L_26:
        /*008c*/ 	.word	0x00000000
        /*0090*/ 	.short	0x0002
        /*0092*/ 	.short	0x0010
        /*0094*/ 	.byte	0x00, 0xf4, 0x21, 0x00


	//----- nvinfo : EIATTR_KPARAM_INFO
	.align		4
.L_27:
        /*0098*/ 	.byte	0x04, 0x17
        /*009a*/ 	.short	(.L_29 - .L_28)
.L_28:
        /*009c*/ 	.word	0x00000000
        /*00a0*/ 	.short	0x0001
        /*00a2*/ 	.short	0x0008
        /*00a4*/ 	.byte	0x00, 0xf4, 0x21, 0x00


	//----- nvinfo : EIATTR_KPARAM_INFO
	.align		4
.L_29:
        /*00a8*/ 	.byte	0x04, 0x17
        /*00aa*/ 	.short	(.L_31 - .L_30)
.L_30:
        /*00ac*/ 	.word	0x00000000
        /*00b0*/ 	.short	0x0000
        /*00b2*/ 	.short	0x0000
        /*00b4*/ 	.byte	0x00, 0xf4, 0x21, 0x00


	//----- nvinfo : EIATTR_SPARSE_MMA_MASK
	.align		4
.L_31:
        /*00b8*/ 	.byte	0x03, 0x50
        /*00ba*/ 	.short	0x0000


	//----- nvinfo : EIATTR_MAXREG_COUNT
	.align		4
        /*00bc*/ 	.byte	0x03, 0x1b
        /*00be*/ 	.short	0x00ff


	//----- nvinfo : EIATTR_EXIT_INSTR_OFFSETS
	.align		4
        /*00c0*/ 	.byte	0x04, 0x1c
        /*00c2*/ 	.short	(.L_33 - .L_32)


	//   ....[0]....
.L_32:
        /*00c4*/ 	.word	0x00000b20


	//----- nvinfo : EIATTR_REQNTID
	.align		4
.L_33:
        /*00c8*/ 	.byte	0x04, 0x10
        /*00ca*/ 	.short	(.L_35 - .L_34)
.L_34:
        /*00cc*/ 	.word	0x00000100
        /*00d0*/ 	.word	0x00000001
        /*00d4*/ 	.word	0x00000001


	//----- nvinfo : EIATTR_CBANK_PARAM_SIZE
	.align		4
.L_35:
        /*00d8*/ 	.byte	0x03, 0x19
        /*00da*/ 	.short	0x0054


	//----- nvinfo : EIATTR_PARAM_CBANK
	.align		4
        /*00dc*/ 	.byte	0x04, 0x0a
        /*00de*/ 	.short	(.L_37 - .L_36)
	.align		4
.L_36:
        /*00e0*/ 	.word	index@(.nv.constant0.triton_poi_fused__unsafe_index_add_convolution_leaky_relu_mul_sub_27)
        /*00e4*/ 	.short	0x0210
        /*00e6*/ 	.short	0x0054


	//----- nvinfo : EIATTR_SW_WAR
	.align		4
.L_37:
        /*00e8*/ 	.byte	0x04, 0x36
        /*00ea*/ 	.short	(.L_39 - .L_38)
.L_38:
        /*00ec*/ 	.word	0x00000008
.L_39:


//--------------------- .nv.callgraph             --------------------------
	.section	.nv.callgraph,"",@"SHT_CUDA_CALLGRAPH"
	.align	4
	.sectionentsize	8
	.align		4
        /*0000*/ 	.word	0x00000000
	.align		4
        /*0004*/ 	.word	0xffffffff
	.align		4
        /*0008*/ 	.word	0x00000000
	.align		4
        /*000c*/ 	.word	0xfffffffe
	.align		4
        /*0010*/ 	.word	0x00000000
	.align		4
        /*0014*/ 	.word	0xfffffffd
	.align		4
        /*0018*/ 	.word	0x00000000
	.align		4
        /*001c*/ 	.word	0xfffffffc


//--------------------- .text.triton_poi_fused__unsafe_index_add_convolution_leaky_relu_mul_sub_27 --------------------------
	.section	.text.triton_poi_fused__unsafe_index_add_convolution_leaky_relu_mul_sub_27,"ax",@progbits
	.align	128
        .global         triton_poi_fused__unsafe_index_add_convolution_leaky_relu_mul_sub_27
        .type           triton_poi_fused__unsafe_index_add_convolution_leaky_relu_mul_sub_27,@function
        .size           triton_poi_fused__unsafe_index_add_convolution_leaky_relu_mul_sub_27,(.L_x_1 - triton_poi_fused__unsafe_index_add_convolution_leaky_relu_mul_sub_27)
        .other          triton_poi_fused__unsafe_index_add_convolution_leaky_relu_mul_sub_27,@"STO_CUDA_ENTRY STV_DEFAULT"
triton_poi_fused__unsafe_index_add_convolution_leaky_relu_mul_sub_27:
.text.triton_poi_fused__unsafe_index_add_convolution_leaky_relu_mul_sub_27:
[----:B------:R-:W-:Y:S01]  /*0000*/  LDC R1, c[0x0][0x28] ;  /* 0x00000a00ff017b82 */ /* 0x000fe20000000800 */
[----:B------:R-:W1:Y:S07]  /*0010*/  S2R R0, SR_TID.X ;  /* 0x0000000000007919 */ /* 0x000e6e0000002100 */
[----:B------:R-:W2:Y:S01]  /*0020*/  LDC.64 R18, c[0x0][0x218] ;  /* 0x00008600ff127b82 */ /* 0x000ea20000000a00 */
[----:B------:R-:W-:Y:S01]  /*0030*/  ULDC.64 UR4, c[0x0][0x208] ;  /* 0x0000820000047ab9 */ /* 0x000fe20000000a00 */
[----:B------:R-:W-:Y:S01]  /*0040*/  ULDC.64 UR8, c[0x0][0x230] ;  /* 0x00008c0000087ab9 */ /* 0x000fe20000000a00 */
[----:B------:R-:W3:Y:S01]  /*0050*/  S2R R3, SR_CTAID.X ;  /* 0x0000000000037919 */ /* 0x000ee20000002500 */
[----:B------:R-:W-:-:S04]  /*0060*/  ULDC.64 UR6, c[0x0][0x228] ;  /* 0x00008a0000067ab9 */ /* 0x000fc80000000a00 */
[----:B------:R-:W4:Y:S08]  /*0070*/  LDC.64 R6, c[0x0][0x240] ;  /* 0x00009000ff067b82 */ /* 0x000f300000000a00 */
[----:B------:R-:W5:Y:S08]  /*0080*/  LDC.64 R8, c[0x0][0x220] ;  /* 0x00008800ff087b82 */ /* 0x000f700000000a00 */
[----:B------:R-:W5:Y:S01]  /*0090*/  LDC.64 R16, c[0x0][0x238] ;  /* 0x00008e00ff107b82 */ /* 0x000f620000000a00 */
[----:B-1----:R-:W-:-:S05]  /*00a0*/  IMAD.SHL.U32 R0, R0, 0x2, RZ ;  /* 0x0000000200007824 */ /* 0x002fca00078e00ff */
[----:B------:R-:W-:-:S05]  /*00b0*/  LOP3.LUT R0, R0, 0x1fe, RZ, 0xc0, !PT ;  /* 0x000001fe00007812 */ /* 0x000fca00078ec0ff */
[----:B---3--:R-:W-:-:S05]  /*00c0*/  IMAD R0, R3, 0x200, R0 ;  /* 0x0000020003007824 */ /* 0x008fca00078e0200 */
[----:B------:R-:W-:-:S04]  /*00d0*/  SHF.R.S32.HI R5, RZ, 0x1f, R0 ;  /* 0x0000001fff057819 */ /* 0x000fc80000011400 */
[----:B------:R-:W-:-:S04]  /*00e0*/  LEA.HI R5, R5, R0, RZ, 0x4 ;  /* 0x0000000005057211 */ /* 0x000fc800078f20ff */
[----:B------:R-:W-:Y:S02]  /*00f0*/  SHF.R.S32.HI R2, RZ, 0x4, R5 ;  /* 0x00000004ff027819 */ /* 0x000fe40000011405 */
[----:B------:R-:W-:Y:S02]  /*0100*/  LOP3.LUT R5, R5, 0xfffffff0, RZ, 0xc0, !PT ;  /* 0xfffffff005057812 */ /* 0x000fe400078ec0ff */
[----:B------:R-:W-:-:S04]  /*0110*/  LEA.HI R4, R2, R2, RZ, 0x4 ;  /* 0x0000000202047211 */ /* 0x000fc800078f20ff */
[----:B------:R-:W-:-:S05]  /*0120*/  LOP3.LUT R11, R4, 0xfffffff0, RZ, 0xc0, !PT ;  /* 0xfffffff0040b7812 */ /* 0x000fca00078ec0ff */
[----:B------:R-:W-:-:S04]  /*0130*/  IMAD.IADD R2, R2, 0x1, -R11 ;  /* 0x0000000102027824 */ /* 0x000fc800078e0a0b */
[----:B--2---:R-:W-:-:S04]  /*0140*/  IMAD.WIDE R18, R2, 0x8, R18 ;  /* 0x0000000802127825 */ /* 0x004fc800078e0212 */
[----:B----4-:R-:W-:Y:S02]  /*0150*/  IMAD.WIDE R6, R2, 0x8, R6 ;  /* 0x0000000802067825 */ /* 0x010fe400078e0206 */
[----:B------:R-:W2:Y:S02]  /*0160*/  LDG.E.EL.64 R18, desc[UR4][R18.64] ;  /* 0x0000000412127981 */ /* 0x000ea4000c2e1b00 */
[----:B------:R-:W-:Y:S02]  /*0170*/  IMAD.IADD R4, R0, 0x1, -R5 ;  /* 0x0000000100047824 */ /* 0x000fe400078e0a05 */
[----:B------:R-:W3:Y:S02]  /*0180*/  LDG.E.EL.64 R6, desc[UR4][R6.64] ;  /* 0x0000000406067981 */ /* 0x000ee4000c2e1b00 */
[C---:B-----5:R-:W-:Y:S02]  /*0190*/  IMAD.WIDE R12, R4.reuse, 0x8, R8 ;  /* 0x00000008040c7825 */ /* 0x060fe400078e0208 */
[----:B------:R-:W1:Y:S04]  /*01a0*/  LDC.64 R8, c[0x0][0x248] ;  /* 0x00009200ff087b82 */ /* 0x000e680000000a00 */
[----:B------:R-:W4:Y:S01]  /*01b0*/  LDG.E.EL.128 R12, desc[UR4][R12.64] ;  /* 0x000000040c0c7981 */ /* 0x000f22000c2e1d00 */
[----:B-1----:R-:W-:-:S06]  /*01c0*/  IMAD.WIDE R8, R4, 0x8, R8 ;  /* 0x0000000804087825 */ /* 0x002fcc00078e0208 */
[----:B------:R-:W5:Y:S01]  /*01d0*/  LDG.E.EL.128 R8, desc[UR4][R8.64] ;  /* 0x0000000408087981 */ /* 0x000f62000c2e1d00 */
[----:B------:R-:W-:-:S04]  /*01e0*/  SHF.R.S32.HI R3, RZ, 0x16, R3 ;  /* 0x00000016ff037819 */ /* 0x000fc80000011403 */
[----:B------:R-:W-:-:S04]  /*01f0*/  SGXT R3, R3, 0x1 ;  /* 0x000000010303781a */ /* 0x000fc80000000200 */
[----:B------:R-:W-:-:S04]  /*0200*/  LEA.HI R5, R3, R0, RZ, 0x8 ;  /* 0x0000000003057211 */ /* 0x000fc800078f40ff */
[----:B------:R-:W-:Y:S02]  /*0210*/  SHF.R.S32.HI R5, RZ, 0x8, R5 ;  /* 0x00000008ff057819 */ /* 0x000fe40000011405 */
[----:B--2---:R-:W-:-:S04]  /*0220*/  SHF.R.U32.HI R23, RZ, 0x1c, R19 ;  /* 0x0000001cff177819 */ /* 0x004fc80000011613 */
[----:B------:R-:W-:Y:S02]  /*0230*/  LOP3.LUT R23, R23, 0x8, RZ, 0xc0, !PT ;  /* 0x0000000817177812 */ /* 0x000fe400078ec0ff */
[----:B---3--:R-:W-:Y:S02]  /*0240*/  SHF.R.U32.HI R21, RZ, 0x1c, R7 ;  /* 0x0000001cff157819 */ /* 0x008fe40000011607 */
[----:B------:R-:W-:Y:S01]  /*0250*/  IADD3 R3, P0, R18, R23, RZ ;  /* 0x0000001712037210 */ /* 0x000fe20007f1e0ff */
[----:B------:R-:W-:Y:S01]  /*0260*/  IMAD.SHL.U32 R18, R5, 0x40, RZ ;  /* 0x0000004005127824 */ /* 0x000fe200078e00ff */
[----:B------:R-:W-:-:S03]  /*0270*/  LOP3.LUT R21, R21, 0x8, RZ, 0xc0, !PT ;  /* 0x0000000815157812 */ /* 0x000fc600078ec0ff */
[----:B------:R-:W-:Y:S01]  /*0280*/  IMAD.X R20, RZ, RZ, R19, P0 ;  /* 0x000000ffff147224 */ /* 0x000fe200000e0613 */
[----:B------:R-:W-:Y:S02]  /*0290*/  IADD3 R19, P0, R6, R21, RZ ;  /* 0x0000001506137210 */ /* 0x000fe40007f1e0ff */
[----:B----4-:R-:W-:Y:S02]  /*02a0*/  SHF.R.U32.HI R21, RZ, 0x1c, R13 ;  /* 0x0000001cff157819 */ /* 0x010fe4000001160d */
[----:B------:R-:W-:Y:S01]  /*02b0*/  LEA.HI R6, R5, R5, RZ, 0x8 ;  /* 0x0000000505067211 */ /* 0x000fe200078f40ff */
[----:B------:R-:W-:Y:S01]  /*02c0*/  IMAD.X R23, RZ, RZ, R7, P0 ;  /* 0x000000ffff177224 */ /* 0x000fe200000e0607 */
[----:B------:R-:W-:Y:S02]  /*02d0*/  LOP3.LUT R21, R21, 0x8, RZ, 0xc0, !PT ;  /* 0x0000000815157812 */ /* 0x000fe400078ec0ff */
[----:B------:R-:W-:Y:S02]  /*02e0*/  LOP3.LUT R22, R6, 0xffffff00, RZ, 0xc0, !PT ;  /* 0xffffff0006167812 */ /* 0x000fe400078ec0ff */
[----:B------:R-:W-:-:S02]  /*02f0*/  SHF.R.S32.HI R24, RZ, 0x1f, R18 ;  /* 0x0000001fff187819 */ /* 0x000fc40000011412 */
[-C--:B------:R-:W-:Y:S02]  /*0300*/  LEA R6, P1, R3, R18.reuse, 0x3 ;  /* 0x0000001203067211 */ /* 0x080fe400078218ff */
[----:B------:R-:W-:Y:S02]  /*0310*/  LEA R7, P2, R19, R18, 0x3 ;  /* 0x0000001213077211 */ /* 0x000fe400078418ff */
[----:B------:R-:W-:Y:S01]  /*0320*/  IADD3 R18, P0, R12, R21, RZ ;  /* 0x000000150c127210 */ /* 0x000fe20007f1e0ff */
[----:B------:R-:W-:Y:S01]  /*0330*/  IMAD.IADD R21, R5, 0x1, -R22 ;  /* 0x0000000105157824 */ /* 0x000fe200078e0a16 */
[-C--:B------:R-:W-:Y:S02]  /*0340*/  LEA.HI.X R5, R19, R24.reuse, R23, 0x3, P2 ;  /* 0x0000001813057211 */ /* 0x080fe400010f1c17 */
[----:B------:R-:W-:Y:S01]  /*0350*/  SHF.R.U32.HI R19, RZ, 0x1c, R15 ;  /* 0x0000001cff137819 */ /* 0x000fe2000001160f */
[----:B------:R-:W-:Y:S01]  /*0360*/  IMAD.X R22, RZ, RZ, R13, P0 ;  /* 0x000000ffff167224 */ /* 0x000fe200000e060d */
[----:B------:R-:W-:Y:S01]  /*0370*/  LEA.HI.X R3, R3, R24, R20, 0x3, P1 ;  /* 0x0000001803037211 */ /* 0x000fe200008f1c14 */
[----:B0-----:R-:W-:Y:S01]  /*0380*/  IMAD.WIDE R12, R21, 0x4, R16 ;  /* 0x00000004150c7825 */ /* 0x001fe200078e0210 */
[----:B------:R-:W-:-:S02]  /*0390*/  IADD3 R20, P0, R6, R18, RZ ;  /* 0x0000001206147210 */ /* 0x000fc40007f1e0ff */
[----:B------:R-:W-:Y:S02]  /*03a0*/  LOP3.LUT R19, R19, 0x8, RZ, 0xc0, !PT ;  /* 0x0000000813137812 */ /* 0x000fe400078ec0ff */
[C---:B------:R-:W-:Y:S01]  /*03b0*/  LEA R28, P2, R20.reuse, UR8, 0x2 ;  /* 0x00000008141c7c11 */ /* 0x040fe2000f8410ff */
[----:B------:R-:W-:Y:S01]  /*03c0*/  IMAD.X R21, R3, 0x1, R22, P0 ;  /* 0x0000000103157824 */ /* 0x000fe200000e0616 */
[----:B------:R-:W-:Y:S01]  /*03d0*/  IADD3 R19, P0, R14, R19, RZ ;  /* 0x000000130e137210 */ /* 0x000fe20007f1e0ff */
[----:B------:R-:W2:Y:S01]  /*03e0*/  LDG.E.EL R12, desc[UR4][R12.64] ;  /* 0x000000040c0c7981 */ /* 0x000ea2000c2e1900 */
[----:B------:R-:W-:Y:S02]  /*03f0*/  IADD3 R16, P1, R20, UR6, RZ ;  /* 0x0000000614107c10 */ /* 0x000fe4000ff3e0ff */
[----:B------:R-:W-:Y:S01]  /*0400*/  LEA.HI.X R29, R20, UR9, R21, 0x2, P2 ;  /* 0x00000009141d7c11 */ /* 0x000fe200090f1415 */
[----:B------:R-:W-:Y:S01]  /*0410*/  IMAD.X R20, RZ, RZ, R15, P0 ;  /* 0x000000ffff147224 */ /* 0x000fe200000e060f */
[----:B------:R-:W-:-:S02]  /*0420*/  IADD3.X R17, R21, UR7, RZ, P1, !PT ;  /* 0x0000000715117c10 */ /* 0x000fc40008ffe4ff */
[----:B------:R-:W-:Y:S01]  /*0430*/  IADD3 R18, P0, R7, R18, RZ ;  /* 0x0000001207127210 */ /* 0x000fe20007f1e0ff */
[----:B------:R-:W2:Y:S01]  /*0440*/  LDG.E.EL R21, desc[UR4][R28.64] ;  /* 0x000000041c157981 */ /* 0x000ea2000c2e1900 */
[----:B------:R-:W-:-:S03]  /*0450*/  IADD3 R15, P1, R7, R19, RZ ;  /* 0x00000013070f7210 */ /* 0x000fc60007f3e0ff */
[----:B------:R0:W3:Y:S01]  /*0460*/  LDG.E.EL.U8 R14, desc[UR4][R16.64] ;  /* 0x00000004100e7981 */ /* 0x0000e2000c2e1100 */
[C---:B------:R-:W-:Y:S01]  /*0470*/  IMAD.X R25, R5.reuse, 0x1, R22, P0 ;  /* 0x0000000105197824 */ /* 0x040fe200000e0616 */
[----:B------:R-:W-:Y:S01]  /*0480*/  IADD3 R22, P0, R18, UR6, RZ ;  /* 0x0000000612167c10 */ /* 0x000fe2000ff1e0ff */
[----:B------:R-:W-:Y:S01]  /*0490*/  IMAD.X R27, R5, 0x1, R20, P1 ;  /* 0x00000001051b7824 */ /* 0x000fe200008e0614 */
[----:B------:R-:W-:Y:S02]  /*04a0*/  LEA R24, P3, R15, UR8, 0x2 ;  /* 0x000000080f187c11 */ /* 0x000fe4000f8610ff */
[C---:B0-----:R-:W-:Y:S02]  /*04b0*/  LEA R16, P2, R18.reuse, UR8, 0x2 ;  /* 0x0000000812107c11 */ /* 0x041fe4000f8410ff */
[----:B------:R-:W-:Y:S02]  /*04c0*/  IADD3.X R23, R25, UR7, RZ, P0, !PT ;  /* 0x0000000719177c10 */ /* 0x000fe400087fe4ff */
[----:B------:R-:W-:-:S02]  /*04d0*/  LEA.HI.X R17, R18, UR9, R25, 0x2, P2 ;  /* 0x0000000912117c11 */ /* 0x000fc400090f1419 */
[----:B------:R-:W-:Y:S01]  /*04e0*/  IADD3 R26, P1, R15, UR6, RZ ;  /* 0x000000060f1a7c10 */ /* 0x000fe2000ff3e0ff */
[----:B------:R0:W4:Y:S01]  /*04f0*/  LDG.E.EL.U8 R18, desc[UR4][R22.64] ;  /* 0x0000000416127981 */ /* 0x000122000c2e1100 */
[----:B------:R-:W-:Y:S02]  /*0500*/  LEA.HI.X R25, R15, UR9, R27, 0x2, P3 ;  /* 0x000000090f197c11 */ /* 0x000fe400098f141b */
[----:B-----5:R-:W-:Y:S01]  /*0510*/  SHF.R.U32.HI R28, RZ, 0x1c, R9 ;  /* 0x0000001cff1c7819 */ /* 0x020fe20000011609 */
[----:B------:R1:W5:Y:S01]  /*0520*/  LDG.E.EL R15, desc[UR4][R16.64] ;  /* 0x00000004100f7981 */ /* 0x000362000c2e1900 */
[----:B------:R-:W-:Y:S02]  /*0530*/  SHF.R.U32.HI R29, RZ, 0x1c, R11 ;  /* 0x0000001cff1d7819 */ /* 0x000fe4000001160b */
[----:B------:R-:W-:Y:S02]  /*0540*/  IADD3.X R27, R27, UR7, RZ, P1, !PT ;  /* 0x000000071b1b7c10 */ /* 0x000fe40008ffe4ff */
[----:B0-----:R-:W-:-:S03]  /*0550*/  LOP3.LUT R23, R28, 0x8, RZ, 0xc0, !PT ;  /* 0x000000081c177812 */ /* 0x001fc600078ec0ff */
[----:B------:R0:W5:Y:S01]  /*0560*/  LDG.E.EL.U8 R13, desc[UR4][R26.64] ;  /* 0x000000041a0d7981 */ /* 0x000162000c2e1100 */
[----:B-1----:R-:W-:Y:S02]  /*0570*/  IADD3 R17, P0, R6, R19, RZ ;  /* 0x0000001306117210 */ /* 0x002fe40007f1e0ff */
[----:B------:R-:W-:Y:S01]  /*0580*/  IADD3 R22, P2, R8, R23, RZ ;  /* 0x0000001708167210 */ /* 0x000fe20007f5e0ff */
[----:B------:R1:W5:Y:S02]  /*0590*/  LDG.E.EL R19, desc[UR4][R24.64] ;  /* 0x0000000418137981 */ /* 0x000364000c2e1900 */
[----:B------:R-:W-:Y:S01]  /*05a0*/  IMAD.X R20, R3, 0x1, R20, P0 ;  /* 0x0000000103147824 */ /* 0x000fe200000e0614 */
[----:B------:R-:W-:Y:S02]  /*05b0*/  IADD3 R28, P0, R17, UR6, RZ ;  /* 0x00000006111c7c10 */ /* 0x000fe4000ff1e0ff */
[----:B------:R-:W-:Y:S02]  /*05c0*/  LEA R16, P1, R17, UR8, 0x2 ;  /* 0x0000000811107c11 */ /* 0x000fe4000f8210ff */
[----:B------:R-:W-:Y:S01]  /*05d0*/  LOP3.LUT R23, R29, 0x8, RZ, 0xc0, !PT ;  /* 0x000000081d177812 */ /* 0x000fe200078ec0ff */
[----:B0-----:R-:W-:Y:S01]  /*05e0*/  IMAD.X R26, RZ, RZ, R9, P2 ;  /* 0x000000ffff1a7224 */ /* 0x001fe200010e0609 */
[----:B------:R-:W-:-:S02]  /*05f0*/  IADD3.X R29, R20, UR7, RZ, P0, !PT ;  /* 0x00000007141d7c10 */ /* 0x000fc400087fe4ff */
[----:B------:R-:W-:Y:S02]  /*0600*/  LEA.HI.X R17, R17, UR9, R20, 0x2, P1 ;  /* 0x0000000911117c11 */ /* 0x000fe400088f1414 */
[----:B------:R-:W-:Y:S01]  /*0610*/  IADD3 R23, P0, R10, R23, RZ ;  /* 0x000000170a177210 */ /* 0x000fe20007f1e0ff */
[----:B------:R0:W5:Y:S01]  /*0620*/  LDG.E.EL.U8 R20, desc[UR4][R28.64] ;  /* 0x000000041c147981 */ /* 0x000162000c2e1100 */
[----:B------:R-:W-:-:S03]  /*0630*/  IADD3 R9, P1, R22, R7, RZ ;  /* 0x0000000716097210 */ /* 0x000fc60007f3e0ff */
[----:B-1----:R-:W-:Y:S01]  /*0640*/  IMAD.X R24, RZ, RZ, R11, P0 ;  /* 0x000000ffff187224 */ /* 0x002fe200000e060b */
[----:B------:R1:W5:Y:S01]  /*0650*/  LDG.E.EL R17, desc[UR4][R16.64] ;  /* 0x0000000410117981 */ /* 0x000362000c2e1900 */
[----:B------:R-:W-:Y:S01]  /*0660*/  IMAD.X R11, R26, 0x1, R5, P1 ;  /* 0x000000011a0b7824 */ /* 0x000fe200008e0605 */
[C---:B------:R-:W-:Y:S02]  /*0670*/  LEA R8, P1, R9.reuse, UR8, 0x2 ;  /* 0x0000000809087c11 */ /* 0x040fe4000f8210ff */
[----:B------:R-:W-:Y:S02]  /*0680*/  IADD3 R10, P0, R9, UR6, RZ ;  /* 0x00000006090a7c10 */ /* 0x000fe4000ff1e0ff */
[----:B------:R-:W-:Y:S02]  /*0690*/  LEA.HI.X R9, R9, UR9, R11, 0x2, P1 ;  /* 0x0000000909097c11 */ /* 0x000fe400088f140b */
[----:B------:R-:W-:Y:S02]  /*06a0*/  IADD3 R25, P1, R22, R6, RZ ;  /* 0x0000000616197210 */ /* 0x000fe40007f3e0ff */
[----:B------:R-:W-:Y:S01]  /*06b0*/  IADD3.X R11, R11, UR7, RZ, P0, !PT ;  /* 0x000000070b0b7c10 */ /* 0x000fe200087fe4ff */
[----:B------:R1:W5:Y:S01]  /*06c0*/  LDG.E.EL R29, desc[UR4][R8.64] ;  /* 0x00000004081d7981 */ /* 0x000362000c2e1900 */
[----:B------:R-:W-:-:S02]  /*06d0*/  IADD3 R27, P0, R23, R7, RZ ;  /* 0x00000007171b7210 */ /* 0x000fc40007f1e0ff */
[----:B0-----:R-:W-:Y:S01]  /*06e0*/  IADD3 R28, P2, R23, R6, RZ ;  /* 0x00000006171c7210 */ /* 0x001fe20007f5e0ff */
[----:B------:R-:W-:Y:S01]  /*06f0*/  IMAD.X R23, R26, 0x1, R3, P1 ;  /* 0x000000011a177824 */ /* 0x000fe200008e0603 */
[C---:B------:R-:W-:Y:S01]  /*0700*/  LEA R6, P4, R25.reuse, UR8, 0x2 ;  /* 0x0000000819067c11 */ /* 0x040fe2000f8810ff */
[C---:B-1----:R-:W-:Y:S01]  /*0710*/  IMAD.X R16, R24.reuse, 0x1, R5, P0 ;  /* 0x0000000118107824 */ /* 0x042fe200000e0605 */
[----:B------:R-:W5:Y:S02]  /*0720*/  LDG.E.EL.U8 R10, desc[UR4][R10.64] ;  /* 0x000000040a0a7981 */ /* 0x000f64000c2e1100 */
[----:B------:R-:W-:Y:S02]  /*0730*/  LEA.HI.X R7, R25, UR9, R23, 0x2, P4 ;  /* 0x0000000919077c11 */ /* 0x000fe4000a0f1417 */
[----:B------:R-:W-:Y:S01]  /*0740*/  IADD3 R8, P0, R27, UR6, RZ ;  /* 0x000000061b087c10 */ /* 0x000fe2000ff1e0ff */
[----:B------:R-:W-:Y:S01]  /*0750*/  IMAD.X R3, R24, 0x1, R3, P2 ;  /* 0x0000000118037824 */ /* 0x000fe200010e0603 */
[----:B------:R-:W-:-:S02]  /*0760*/  LEA R26, P1, R27, UR8, 0x2 ;  /* 0x000000081b1a7c11 */ /* 0x000fc4000f8210ff */
[----:B------:R-:W-:Y:S01]  /*0770*/  IADD3.X R9, R16, UR7, RZ, P0, !PT ;  /* 0x0000000710097c10 */ /* 0x000fe200087fe4ff */
[----:B------:R0:W5:Y:S01]  /*0780*/  LDG.E.EL R11, desc[UR4][R6.64] ;  /* 0x00000004060b7981 */ /* 0x000162000c2e1900 */
[----:B------:R-:W-:Y:S02]  /*0790*/  IADD3 R22, P3, R25, UR6, RZ ;  /* 0x0000000619167c10 */ /* 0x000fe4000ff7e0ff */
[----:B------:R-:W-:Y:S01]  /*07a0*/  LEA.HI.X R27, R27, UR9, R16, 0x2, P1 ;  /* 0x000000091b1b7c11 */ /* 0x000fe200088f1410 */
[----:B------:R-:W1:Y:S01]  /*07b0*/  LDC.64 R24, c[0x0][0x250] ;  /* 0x00009400ff187b82 */ /* 0x000e620000000a00 */
[----:B------:R0:W5:Y:S02]  /*07c0*/  LDG.E.EL.U8 R16, desc[UR4][R8.64] ;  /* 0x0000000408107981 */ /* 0x000164000c2e1100 */
[----:B0-----:R-:W-:Y:S02]  /*07d0*/  IADD3 R6, P0, R28, UR6, RZ ;  /* 0x000000061c067c10 */ /* 0x001fe4000ff1e0ff */
[----:B------:R-:W5:Y:S02]  /*07e0*/  LDG.E.EL R27, desc[UR4][R26.64] ;  /* 0x000000041a1b7981 */ /* 0x000f64000c2e1900 */
[----:B------:R-:W-:-:S02]  /*07f0*/  IADD3.X R7, R3, UR7, RZ, P0, !PT ;  /* 0x0000000703077c10 */ /* 0x000fc400087fe4ff */
[C---:B------:R-:W-:Y:S02]  /*0800*/  LEA R8, P0, R28.reuse, UR8, 0x2 ;  /* 0x000000081c087c11 */ /* 0x040fe4000f8010ff */
[----:B------:R-:W-:Y:S02]  /*0810*/  IADD3.X R23, R23, UR7, RZ, P3, !PT ;  /* 0x0000000717177c10 */ /* 0x000fe40009ffe4ff */
[----:B------:R-:W-:Y:S02]  /*0820*/  LEA.HI.X R9, R28, UR9, R3, 0x2, P0 ;  /* 0x000000091c097c11 */ /* 0x000fe400080f1403 */
[----:B------:R0:W5:Y:S04]  /*0830*/  LDG.E.EL.U8 R3, desc[UR4][R6.64] ;  /* 0x0000000406037981 */ /* 0x000168000c2e1100 */
[----:B------:R-:W5:Y:S01]  /*0840*/  LDG.E.EL.U8 R22, desc[UR4][R22.64] ;  /* 0x0000000416167981 */ /* 0x000f62000c2e1100 */
[----:B0-----:R-:W0:Y:S03]  /*0850*/  LDC.64 R6, c[0x0][0x258] ;  /* 0x00009600ff067b82 */ /* 0x001e260000000a00 */
[----:B------:R0:W5:Y:S01]  /*0860*/  LDG.E.EL R23, desc[UR4][R8.64] ;  /* 0x0000000408177981 */ /* 0x000162000c2e1900 */
[----:B-1----:R-:W-:-:S06]  /*0870*/  IMAD.WIDE R4, R4, 0x4, R24 ;  /* 0x0000000404047825 */ /* 0x002fcc00078e0218 */
[----:B------:R-:W5:Y:S01]  /*0880*/  LDG.E.EL.64 R4, desc[UR4][R4.64] ;  /* 0x0000000404047981 */ /* 0x000f62000c2e1b00 */
[----:B0-----:R-:W-:-:S06]  /*0890*/  IMAD.WIDE R24, R2, 0x4, R6 ;  /* 0x0000000402187825 */ /* 0x001fcc00078e0206 */
[----:B------:R-:W5:Y:S01]  /*08a0*/  LDG.E.EL R24, desc[UR4][R24.64] ;  /* 0x0000000418187981 */ /* 0x000f62000c2e1900 */
[----:B---3--:R-:W-:Y:S01]  /*08b0*/  ISETP.NE.AND P6, PT, R14, RZ, PT ;  /* 0x000000ff0e00720c */ /* 0x008fe20003fc5270 */
[----:B--2---:R-:W-:-:S12]  /*08c0*/  FADD R21, R12, R21 ;  /* 0x000000150c157221 */ /* 0x004fd80000000000 */
[----:B------:R-:W-:Y:S01]  /*08d0*/  @!P6 FMUL R21, R21, 0.10000000149011611938 ;  /* 0x3dcccccd1515e820 */ /* 0x000fe20000400000 */
[----:B----4-:R-:W-:Y:S02]  /*08e0*/  ISETP.NE.AND P5, PT, R18, RZ, PT ;  /* 0x000000ff1200720c */ /* 0x010fe40003fa5270 */
[----:B-----5:R-:W-:Y:S01]  /*08f0*/  ISETP.NE.AND P2, PT, R13, RZ, PT ;  /* 0x000000ff0d00720c */ /* 0x020fe20003f45270 */
[----:B------:R-:W-:-:S10]  /*0900*/  FADD R15, R12, R15 ;  /* 0x0000000f0c0f7221 */ /* 0x000fd40000000000 */
[----:B------:R-:W-:Y:S01]  /*0910*/  @!P5 FMUL R15, R15, 0.10000000149011611938 ;  /* 0x3dcccccd0f0fd820 */ /* 0x000fe20000400000 */
[----:B------:R-:W-:Y:S01]  /*0920*/  ISETP.NE.AND P1, PT, R20, RZ, PT ;  /* 0x000000ff1400720c */ /* 0x000fe20003f25270 */
[----:B------:R-:W-:Y:S01]  /*0930*/  FADD R14, R12, R17 ;  /* 0x000000110c0e7221 */ /* 0x000fe20000000000 */
[----:B------:R-:W-:Y:S01]  /*0940*/  ISETP.NE.AND P4, PT, R10, RZ, PT ;  /* 0x000000ff0a00720c */ /* 0x000fe20003f85270 */
[C---:B------:R-:W-:Y:S01]  /*0950*/  FADD R6, R12.reuse, R29 ;  /* 0x0000001d0c067221 */ /* 0x040fe20000000000 */
[----:B------:R-:W-:Y:S01]  /*0960*/  FADD R10, R12, R19 ;  /* 0x000000130c0a7221 */ /* 0x000fe20000000000 */
[----:B------:R-:W-:Y:S01]  /*0970*/  ISETP.NE.AND P0, PT, R16, RZ, PT ;  /* 0x000000ff1000720c */ /* 0x000fe20003f05270 */
[----:B------:R-:W-:-:S09]  /*0980*/  FADD R8, R12, R11 ;  /* 0x0000000b0c087221 */ /* 0x000fd20000000000 */
[----:B------:R-:W-:Y:S01]  /*0990*/  @!P4 FMUL R6, R6, 0.10000000149011611938 ;  /* 0x3dcccccd0606c820 */ /* 0x000fe20000400000 */
[----:B------:R-:W-:Y:S01]  /*09a0*/  FADD R27, R12, R27 ;  /* 0x0000001b0c1b7221 */ /* 0x000fe20000000000 */
[----:B------:R-:W-:Y:S02]  /*09b0*/  ISETP.NE.AND P6, PT, R3, RZ, PT ;  /* 0x000000ff0300720c */ /* 0x000fe40003fc5270 */
[----:B------:R-:W0:Y:S01]  /*09c0*/  LDC.64 R2, c[0x0][0x210] ;  /* 0x00008400ff027b82 */ /* 0x000e220000000a00 */
[----:B------:R-:W-:Y:S01]  /*09d0*/  ISETP.NE.AND P3, PT, R22, RZ, PT ;  /* 0x000000ff1600720c */ /* 0x000fe20003f65270 */
[----:B------:R-:W-:Y:S01]  /*09e0*/  @!P2 FMUL R10, R10, 0.10000000149011611938 ;  /* 0x3dcccccd0a0aa820 */ /* 0x000fe20000400000 */
[----:B------:R-:W-:Y:S01]  /*09f0*/  @!P1 FMUL R14, R14, 0.10000000149011611938 ;  /* 0x3dcccccd0e0e9820 */ /* 0x000fe20000400000 */
[----:B------:R-:W-:Y:S01]  /*0a00*/  @!P0 FMUL R27, R27, 0.10000000149011611938 ;  /* 0x3dcccccd1b1b8820 */ /* 0x000fe20000400000 */
[----:B------:R-:W-:-:S09]  /*0a10*/  FADD R23, R12, R23 ;  /* 0x000000170c177221 */ /* 0x000fd20000000000 */
[----:B------:R-:W-:Y:S01]  /*0a20*/  @!P3 FMUL R8, R8, 0.10000000149011611938 ;  /* 0x3dcccccd0808b820 */ /* 0x000fe20000400000 */
[----:B------:R-:W-:Y:S01]  /*0a30*/  @!P6 FMUL R23, R23, 0.10000000149011611938 ;  /* 0x3dcccccd1717e820 */ /* 0x000fe20000400000 */
[----:B------:R-:W-:Y:S01]  /*0a40*/  FADD R6, -R15, R6 ;  /* 0x000000060f067221 */ /* 0x000fe20000000100 */
[----:B------:R-:W-:Y:S01]  /*0a50*/  FADD R27, -R10, R27 ;  /* 0x0000001b0a1b7221 */ /* 0x000fe20000000100 */
[----:B------:R-:W-:Y:S01]  /*0a60*/  FADD R8, -R21, R8 ;  /* 0x0000000815087221 */ /* 0x000fe20000000100 */
[----:B------:R-:W-:Y:S01]  /*0a70*/  FADD R23, -R14, R23 ;  /* 0x000000170e177221 */ /* 0x000fe20000000100 */
[C---:B------:R-:W-:Y:S01]  /*0a80*/  FFMA R15, R4.reuse, R6, R15 ;  /* 0x00000006040f7223 */ /* 0x040fe2000000000f */
[C---:B------:R-:W-:Y:S01]  /*0a90*/  FFMA R27, R5.reuse, R27, R10 ;  /* 0x0000001b051b7223 */ /* 0x040fe2000000000a */
[----:B------:R-:W-:Y:S01]  /*0aa0*/  FFMA R8, R4, R8, R21 ;  /* 0x0000000804087223 */ /* 0x000fe20000000015 */
[----:B------:R-:W-:-:S03]  /*0ab0*/  FFMA R14, R5, R23, R14 ;  /* 0x00000017050e7223 */ /* 0x000fc6000000000e */
[----:B------:R-:W-:Y:S01]  /*0ac0*/  FADD R8, -R15, R8 ;  /* 0x000000080f087221 */ /* 0x000fe20000000100 */
[----:B------:R-:W-:Y:S01]  /*0ad0*/  FADD R14, -R27, R14 ;  /* 0x0000000e1b0e7221 */ /* 0x000fe20000000100 */
[----:B0-----:R-:W-:-:S04]  /*0ae0*/  IMAD.WIDE R2, R0, 0x4, R2 ;  /* 0x0000000400027825 */ /* 0x001fc800078e0202 */
[C---:B------:R-:W-:Y:S01]  /*0af0*/  FFMA R8, R24.reuse, R8, R15 ;  /* 0x0000000818087223 */ /* 0x040fe2000000000f */
[----:B------:R-:W-:-:S05]  /*0b00*/  FFMA R9, R24, R14, R27 ;  /* 0x0000000e18097223 */ /* 0x000fca000000001b */
[----:B------:R-:W-:Y:S01]  /*0b10*/  STG.E.64 desc[UR4][R2.64], R8 ;  /* 0x0000000802007986 */ /* 0x000fe2000c101b04 */
[----:B------:R-:W-:Y:S05]  /*0b20*/  EXIT ;  /* 0x000000000000794d */ /* 0x000fea0003800000 */
.L_x_0:
[----:B------:R-:W-:-:S00]  /*0b30*/  BRA `(.L_x_0) ;  /* 0xfffffffc00fc7947 */ /* 0x000fc0000383ffff */
[----:B------:R-:W-:-:S00]  /*0b40*/  NOP ;  /* 0x0000000000007918 */ /* 0x000fc00000000000 */
        /* <DEDUP_REMOVED lines=11> */
.L_x_1:


//--------------------- .nv.constant0.triton_poi_fused__unsafe_index_add_convolution_leaky_relu_mul_sub_27 --------------------------
	.section	.nv.constant0.triton_poi_fused__unsafe_index_add_convolution_leaky_relu_mul_sub_27,"a",@progbits
	.sectionflags	@""
	.align	4
.nv.constant0.triton_poi_fused__unsafe_index_add_convolution_leaky_relu_mul_sub_27:
	.zero		612
